//
// Generated by NVIDIA NVVM Compiler
//
// Compiler Build ID: CL-36424714
// Cuda compilation tools, release 13.0, V13.0.88
// Based on NVVM 20.0.0
//

.version 9.0
.target sm_100
.address_size 64

	// .globl	_Z20scale_uniform_kernelPfiff
// _ZZ25dot_prod_f32x4_f32_kernelILi64EEvPfS0_S0_iE10reduce_sum has been demoted

.visible .entry _Z20scale_uniform_kernelPfiff(
	.param .u64 .ptr .align 1 _Z20scale_uniform_kernelPfiff_param_0,
	.param .u32 _Z20scale_uniform_kernelPfiff_param_1,
	.param .f32 _Z20scale_uniform_kernelPfiff_param_2,
	.param .f32 _Z20scale_uniform_kernelPfiff_param_3
)
{
	.reg .pred 	%p<2>;
	.reg .b32 	%r<6>;
	.reg .b32 	%f<6>;
	.reg .b64 	%rd<5>;

	ld.param.u64 	%rd1, [_Z20scale_uniform_kernelPfiff_param_0];
	ld.param.u32 	%r2, [_Z20scale_uniform_kernelPfiff_param_1];
	ld.param.f32 	%f1, [_Z20scale_uniform_kernelPfiff_param_2];
	ld.param.f32 	%f2, [_Z20scale_uniform_kernelPfiff_param_3];
	mov.u32 	%r3, %ctaid.x;
	mov.u32 	%r4, %ntid.x;
	mov.u32 	%r5, %tid.x;
	mad.lo.s32 	%r1, %r3, %r4, %r5;
	setp.ge.s32 	%p1, %r1, %r2;
	@%p1 bra 	$L__BB0_2;
	cvta.to.global.u64 	%rd2, %rd1;
	mul.wide.s32 	%rd3, %r1, 4;
	add.s64 	%rd4, %rd2, %rd3;
	ld.global.f32 	%f3, [%rd4];
	sub.f32 	%f4, %f2, %f1;
	fma.rn.f32 	%f5, %f4, %f3, %f1;
	st.global.f32 	[%rd4], %f5;
$L__BB0_2:
	ret;

}
	// .globl	_Z25dot_prod_f32x4_f32_kernelILi64EEvPfS0_S0_i
.visible .entry _Z25dot_prod_f32x4_f32_kernelILi64EEvPfS0_S0_i(
	.param .u64 .ptr .align 1 _Z25dot_prod_f32x4_f32_kernelILi64EEvPfS0_S0_i_param_0,
	.param .u64 .ptr .align 1 _Z25dot_prod_f32x4_f32_kernelILi64EEvPfS0_S0_i_param_1,
	.param .u64 .ptr .align 1 _Z25dot_prod_f32x4_f32_kernelILi64EEvPfS0_S0_i_param_2,
	.param .u32 _Z25dot_prod_f32x4_f32_kernelILi64EEvPfS0_S0_i_param_3
)
{
	.reg .pred 	%p<12>;
	.reg .b32 	%r<27>;
	.reg .b32 	%f<33>;
	.reg .b64 	%rd<10>;
	// demoted variable
	.shared .align 4 .b8 _ZZ25dot_prod_f32x4_f32_kernelILi64EEvPfS0_S0_iE10reduce_sum[8];
	ld.param.u64 	%rd4, [_Z25dot_prod_f32x4_f32_kernelILi64EEvPfS0_S0_i_param_0];
	ld.param.u64 	%rd5, [_Z25dot_prod_f32x4_f32_kernelILi64EEvPfS0_S0_i_param_1];
	ld.param.u64 	%rd3, [_Z25dot_prod_f32x4_f32_kernelILi64EEvPfS0_S0_i_param_2];
	ld.param.u32 	%r3, [_Z25dot_prod_f32x4_f32_kernelILi64EEvPfS0_S0_i_param_3];
	cvta.to.global.u64 	%rd6, %rd5;
	cvta.to.global.u64 	%rd7, %rd4;
	mov.u32 	%r1, %tid.x;
	mov.u32 	%r4, %ctaid.x;
	shl.b32 	%r5, %r4, 8;
	shl.b32 	%r6, %r1, 2;
	add.s32 	%r7, %r5, %r6;
	mul.wide.s32 	%rd8, %r7, 4;
	add.s64 	%rd1, %rd7, %rd8;
	add.s64 	%rd2, %rd6, %rd8;
	and.b32  	%r2, %r1, 31;
	setp.ge.s32 	%p1, %r7, %r3;
	mov.f32 	%f31, 0f00000000;
	@%p1 bra 	$L__BB1_2;
	ld.global.v4.f32 	{%f8, %f9, %f10, %f11}, [%rd2];
	ld.global.v4.f32 	{%f12, %f13, %f14, %f15}, [%rd1];
	mul.f32 	%f16, %f8, %f12;
	fma.rn.f32 	%f17, %f9, %f13, %f16;
	fma.rn.f32 	%f18, %f10, %f14, %f17;
	fma.rn.f32 	%f31, %f11, %f15, %f18;
$L__BB1_2:
	mov.b32 	%r8, %f31;
	shfl.sync.bfly.b32	%r9|%p2, %r8, 16, 31, -1;
	mov.b32 	%f19, %r9;
	add.f32 	%f20, %f31, %f19;
	mov.b32 	%r10, %f20;
	shfl.sync.bfly.b32	%r11|%p3, %r10, 8, 31, -1;
	mov.b32 	%f21, %r11;
	add.f32 	%f22, %f20, %f21;
	mov.b32 	%r12, %f22;
	shfl.sync.bfly.b32	%r13|%p4, %r12, 4, 31, -1;
	mov.b32 	%f23, %r13;
	add.f32 	%f24, %f22, %f23;
	mov.b32 	%r14, %f24;
	shfl.sync.bfly.b32	%r15|%p5, %r14, 2, 31, -1;
	mov.b32 	%f25, %r15;
	add.f32 	%f26, %f24, %f25;
	mov.b32 	%r16, %f26;
	shfl.sync.bfly.b32	%r17|%p6, %r16, 1, 31, -1;
	mov.b32 	%f27, %r17;
	add.f32 	%f3, %f26, %f27;
	setp.ne.s32 	%p7, %r2, 0;
	@%p7 bra 	$L__BB1_4;
	shr.u32 	%r18, %r1, 3;
	and.b32  	%r19, %r18, 124;
	mov.u32 	%r20, _ZZ25dot_prod_f32x4_f32_kernelILi64EEvPfS0_S0_iE10reduce_sum;
	add.s32 	%r21, %r20, %r19;
	st.shared.f32 	[%r21], %f3;
$L__BB1_4:
	bar.sync 	0;
	setp.gt.u32 	%p8, %r2, 1;
	mov.f32 	%f32, 0f00000000;
	@%p8 bra 	$L__BB1_6;
	shl.b32 	%r22, %r2, 2;
	mov.u32 	%r23, _ZZ25dot_prod_f32x4_f32_kernelILi64EEvPfS0_S0_iE10reduce_sum;
	add.s32 	%r24, %r23, %r22;
	ld.shared.f32 	%f32, [%r24];
$L__BB1_6:
	setp.gt.u32 	%p9, %r1, 31;
	@%p9 bra 	$L__BB1_9;
	mov.b32 	%r25, %f32;
	shfl.sync.bfly.b32	%r26|%p10, %r25, 1, 31, -1;
	mov.b32 	%f29, %r26;
	add.f32 	%f6, %f32, %f29;
	setp.ne.s32 	%p11, %r1, 0;
	@%p11 bra 	$L__BB1_9;
	cvta.to.global.u64 	%rd9, %rd3;
	atom.global.add.f32 	%f30, [%rd9], %f6;
$L__BB1_9:
	ret;

}


// ===== COMPILED SASS (sm_100) =====

	.target	sm_100

	.elftype	@"ET_EXEC"


//--------------------- .note.nv.tkinfo           --------------------------
	.section	.note.nv.tkinfo,"",@"SHT_NOTE"
	.sectionflags	@"SHF_NOTE_NV_TKINFO"
	.tkinfo
        /*0018*/ 	.word	0x00000002
        /*0030*/ 	.string	""
        /*0030*/ 	.string	"ptxas"
        /*0030*/ 	.string	"Cuda compilation tools, release 13.0, V13.0.88"
        /*0030*/ 	.string	"Build cuda_13.0.r13.0/compiler.36424714_0"
        /*0030*/ 	.string	"-arch sm_100 -m 64 "



//--------------------- .note.nv.cuinfo           --------------------------
	.section	.note.nv.cuinfo,"",@"SHT_NOTE"
	.sectionflags	@"SHF_NOTE_NV_CUINFO"
        /*0018*/ 	.short	0x0002
        /*001a*/ 	.short	0x0064
        /*001c*/ 	.short	0x0082
	.zero		2


//--------------------- .nv.info                  --------------------------
	.section	.nv.info,"",@"SHT_CUDA_INFO"
	.align	4


	//----- nvinfo : EIATTR_REGCOUNT
	.align		4
        /*0000*/ 	.byte	0x04, 0x2f
        /*0002*/ 	.short	(.L_1 - .L_0)
	.align		4
.L_0:
        /*0004*/ 	.word	index@(_Z20scale_uniform_kernelPfiff)
        /*0008*/ 	.word	0x0000000a


	//----- nvinfo : EIATTR_FRAME_SIZE
	.align		4
.L_1:
        /*000c*/ 	.byte	0x04, 0x11
        /*000e*/ 	.short	(.L_3 - .L_2)
	.align		4
.L_2:
        /*0010*/ 	.word	index@(_Z20scale_uniform_kernelPfiff)
        /*0014*/ 	.word	0x00000000


	//----- nvinfo : EIATTR_REGCOUNT
	.align		4
.L_3:
        /*0018*/ 	.byte	0x04, 0x2f
        /*001a*/ 	.short	(.L_5 - .L_4)
	.align		4
.L_4:
        /*001c*/ 	.word	index@(_Z25dot_prod_f32x4_f32_kernelILi64EEvPfS0_S0_i)
        /*0020*/ 	.word	0x00000010


	//----- nvinfo : EIATTR_FRAME_SIZE
	.align		4
.L_5:
        /*0024*/ 	.byte	0x04, 0x11
        /*0026*/ 	.short	(.L_7 - .L_6)
	.align		4
.L_6:
        /*0028*/ 	.word	index@(_Z25dot_prod_f32x4_f32_kernelILi64EEvPfS0_S0_i)
        /*002c*/ 	.word	0x00000000


	//----- nvinfo : EIATTR_MIN_STACK_SIZE
	.align		4
.L_7:
        /*0030*/ 	.byte	0x04, 0x12
        /*0032*/ 	.short	(.L_9 - .L_8)
	.align		4
.L_8:
        /*0034*/ 	.word	index@(_Z25dot_prod_f32x4_f32_kernelILi64EEvPfS0_S0_i)
        /*0038*/ 	.word	0x00000000


	//----- nvinfo : EIATTR_MIN_STACK_SIZE
	.align		4
.L_9:
        /*003c*/ 	.byte	0x04, 0x12
        /*003e*/ 	.short	(.L_11 - .L_10)
	.align		4
.L_10:
        /*0040*/ 	.word	index@(_Z20scale_uniform_kernelPfiff)
        /*0044*/ 	.word	0x00000000
.L_11:


//--------------------- .nv.compat                --------------------------
	.section	.nv.compat,"",@"SHT_CUDA_COMPAT_INFO"
	.align	4
        /*0000*/ 	.byte	0x02, 0x09, 0x00, 0x00, 0x02, 0x02, 0x01, 0x00, 0x02, 0x05, 0x05, 0x00, 0x03, 0x07, 0x01, 0x01
        /*0010*/ 	.byte	0x02, 0x03, 0x00, 0x00, 0x02, 0x06, 0x01, 0x00, 0x04, 0x0b, 0x08, 0x00, 0x09, 0x00, 0x00, 0x00
        /*0020*/ 	.byte	0x00, 0x00, 0x00, 0x00


//--------------------- .nv.info._Z25dot_prod_f32x4_f32_kernelILi64EEvPfS0_S0_i --------------------------
	.section	.nv.info._Z25dot_prod_f32x4_f32_kernelILi64EEvPfS0_S0_i,"",@"SHT_CUDA_INFO"
	.sectionflags	@""
	.align	4


	//----- nvinfo : EIATTR_CUDA_API_VERSION
	.align		4
        /*0000*/ 	.byte	0x04, 0x37
        /*0002*/ 	.short	(.L_13 - .L_12)
.L_12:
        /*0004*/ 	.word	0x00000082


	//----- nvinfo : EIATTR_KPARAM_INFO
	.align		4
.L_13:
        /*0008*/ 	.byte	0x04, 0x17
        /*000a*/ 	.short	(.L_15 - .L_14)
.L_14:
        /*000c*/ 	.word	0x00000000
        /*0010*/ 	.short	0x0003
        /*0012*/ 	.short	0x0018
        /*0014*/ 	.byte	0x00, 0xf0, 0x11, 0x00


	//----- nvinfo : EIATTR_KPARAM_INFO
	.align		4
.L_15:
        /*0018*/ 	.byte	0x04, 0x17
        /*001a*/ 	.short	(.L_17 - .L_16)
.L_16:
        /*001c*/ 	.word	0x00000000
        /*0020*/ 	.short	0x0002
        /*0022*/ 	.short	0x0010
        /*0024*/ 	.byte	0x00, 0xf5, 0x21, 0x00


	//----- nvinfo : EIATTR_KPARAM_INFO
	.align		4
.L_17:
        /*0028*/ 	.byte	0x04, 0x17
        /*002a*/ 	.short	(.L_19 - .L_18)
.L_18:
        /*002c*/ 	.word	0x00000000
        /*0030*/ 	.short	0x0001
        /*0032*/ 	.short	0x0008
        /*0034*/ 	.byte	0x00, 0xf5, 0x21, 0x00


	//----- nvinfo : EIATTR_KPARAM_INFO
	.align		4
.L_19:
        /*0038*/ 	.byte	0x04, 0x17
        /*003a*/ 	.short	(.L_21 - .L_20)
.L_20:
        /*003c*/ 	.word	0x00000000
        /*0040*/ 	.short	0x0000
        /*0042*/ 	.short	0x0000
        /*0044*/ 	.byte	0x00, 0xf5, 0x21, 0x00


	//----- nvinfo : EIATTR_SPARSE_MMA_MASK
	.align		4
.L_21:
        /*0048*/ 	.byte	0x03, 0x50
        /*004a*/ 	.short	0x0000


	//----- nvinfo : EIATTR_MAXREG_COUNT
	.align		4
        /*004c*/ 	.byte	0x03, 0x1b
        /*004e*/ 	.short	0x00ff


	//----- nvinfo : EIATTR_NUM_BARRIERS
	.align		4
        /*0050*/ 	.byte	0x02, 0x4c
        /*0052*/ 	.byte	0x01
	.zero		1


	//----- nvinfo : EIATTR_MERCURY_ISA_VERSION
	.align		4
        /*0054*/ 	.byte	0x03, 0x5f
        /*0056*/ 	.short	0x0101


	//----- nvinfo : EIATTR_COOP_GROUP_MASK_REGIDS
	.align		4
        /*0058*/ 	.byte	0x04, 0x29
        /*005a*/ 	.short	(.L_23 - .L_22)


	//   ....[0]....
.L_22:
        /*005c*/ 	.word	0xffffffff


	//   ....[1]....
        /*0060*/ 	.word	0xffffffff


	//   ....[2]....
        /*0064*/ 	.word	0xffffffff


	//   ....[3]....
        /*0068*/ 	.word	0xffffffff


	//   ....[4]....
        /*006c*/ 	.word	0xffffffff


	//   ....[5]....
        /*0070*/ 	.word	0xffffffff


	//----- nvinfo : EIATTR_COOP_GROUP_INSTR_OFFSETS
	.align		4
.L_23:
        /*0074*/ 	.byte	0x04, 0x28
        /*0076*/ 	.short	(.L_25 - .L_24)


	//   ....[0]....
.L_24:
        /*0078*/ 	.word	0x00000130


	//   ....[1]....
        /*007c*/ 	.word	0x00000150


	//   ....[2]....
        /*0080*/ 	.word	0x00000170


	//   ....[3]....
        /*0084*/ 	.word	0x000001a0


	//   ....[4]....
        /*0088*/ 	.word	0x00000250


	//   ....[5]....
        /*008c*/ 	.word	0x00000310


	//----- nvinfo : EIATTR_VRC_CTA_INIT_COUNT
	.align		4
.L_25:
        /*0090*/ 	.byte	0x02, 0x4a
	.zero		1
	.zero		1


	//----- nvinfo : EIATTR_EXIT_INSTR_OFFSETS
	.align		4
        /*0094*/ 	.byte	0x04, 0x1c
        /*0096*/ 	.short	(.L_27 - .L_26)


	//   ....[0]....
.L_26:
        /*0098*/ 	.word	0x000002f0


	//   ....[1]....
        /*009c*/ 	.word	0x00000320


	//   ....[2]....
        /*00a0*/ 	.word	0x00000360


	//----- nvinfo : EIATTR_CBANK_PARAM_SIZE
	.align		4
.L_27:
        /*00a4*/ 	.byte	0x03, 0x19
        /*00a6*/ 	.short	0x001c


	//----- nvinfo : EIATTR_PARAM_CBANK
	.align		4
        /*00a8*/ 	.byte	0x04, 0x0a
        /*00aa*/ 	.short	(.L_29 - .L_28)
	.align		4
.L_28:
        /*00ac*/ 	.word	index@(.nv.constant0._Z25dot_prod_f32x4_f32_kernelILi64EEvPfS0_S0_i)
        /*00b0*/ 	.short	0x0380
        /*00b2*/ 	.short	0x001c


	//----- nvinfo : EIATTR_SW_WAR
	.align		4
.L_29:
        /*00b4*/ 	.byte	0x04, 0x36
        /*00b6*/ 	.short	(.L_31 - .L_30)
.L_30:
        /*00b8*/ 	.word	0x00000008
.L_31:


//--------------------- .nv.info._Z20scale_uniform_kernelPfiff --------------------------
	.section	.nv.info._Z20scale_uniform_kernelPfiff,"",@"SHT_CUDA_INFO"
	.sectionflags	@""
	.align	4


	//----- nvinfo : EIATTR_CUDA_API_VERSION
	.align		4
        /*0000*/ 	.byte	0x04, 0x37
        /*0002*/ 	.short	(.L_33 - .L_32)
.L_32:
        /*0004*/ 	.word	0x00000082


	//----- nvinfo : EIATTR_KPARAM_INFO
	.align		4
.L_33:
        /*0008*/ 	.byte	0x04, 0x17
        /*000a*/ 	.short	(.L_35 - .L_34)
.L_34:
        /*000c*/ 	.word	0x00000000
        /*0010*/ 	.short	0x0003
        /*0012*/ 	.short	0x0010
        /*0014*/ 	.byte	0x00, 0xf0, 0x11, 0x00


	//----- nvinfo : EIATTR_KPARAM_INFO
	.align		4
.L_35:
        /*0018*/ 	.byte	0x04, 0x17
        /*001a*/ 	.short	(.L_37 - .L_36)
.L_36:
        /*001c*/ 	.word	0x00000000
        /*0020*/ 	.short	0x0002
        /*0022*/ 	.short	0x000c
        /*0024*/ 	.byte	0x00, 0xf0, 0x11, 0x00


	//----- nvinfo : EIATTR_KPARAM_INFO
	.align		4
.L_37:
        /*0028*/ 	.byte	0x04, 0x17
        /*002a*/ 	.short	(.L_39 - .L_38)
.L_38:
        /*002c*/ 	.word	0x00000000
        /*0030*/ 	.short	0x0001
        /*0032*/ 	.short	0x0008
        /*0034*/ 	.byte	0x00, 0xf0, 0x11, 0x00


	//----- nvinfo : EIATTR_KPARAM_INFO
	.align		4
.L_39:
        /*0038*/ 	.byte	0x04, 0x17
        /*003a*/ 	.short	(.L_41 - .L_40)
.L_40:
        /*003c*/ 	.word	0x00000000
        /*0040*/ 	.short	0x0000
        /*0042*/ 	.short	0x0000
        /*0044*/ 	.byte	0x00, 0xf5, 0x21, 0x00


	//----- nvinfo : EIATTR_SPARSE_MMA_MASK
	.align		4
.L_41:
        /*0048*/ 	.byte	0x03, 0x50
        /*004a*/ 	.short	0x0000


	//----- nvinfo : EIATTR_MAXREG_COUNT
	.align		4
        /*004c*/ 	.byte	0x03, 0x1b
        /*004e*/ 	.short	0x00ff


	//----- nvinfo : EIATTR_MERCURY_ISA_VERSION
	.align		4
        /*0050*/ 	.byte	0x03, 0x5f
        /*0052*/ 	.short	0x0101


	//----- nvinfo : EIATTR_VRC_CTA_INIT_COUNT
	.align		4
        /*0054*/ 	.byte	0x02, 0x4a
	.zero		1
	.zero		1


	//----- nvinfo : EIATTR_EXIT_INSTR_OFFSETS
	.align		4
        /*0058*/ 	.byte	0x04, 0x1c
        /*005a*/ 	.short	(.L_43 - .L_42)


	//   ....[0]....
.L_42:
        /*005c*/ 	.word	0x00000070


	//   ....[1]....
        /*0060*/ 	.word	0x00000110


	//----- nvinfo : EIATTR_CBANK_PARAM_SIZE
	.align		4
.L_43:
        /*0064*/ 	.byte	0x03, 0x19
        /*0066*/ 	.short	0x0014


	//----- nvinfo : EIATTR_PARAM_CBANK
	.align		4
        /*0068*/ 	.byte	0x04, 0x0a
        /*006a*/ 	.short	(.L_45 - .L_44)
	.align		4
.L_44:
        /*006c*/ 	.word	index@(.nv.constant0._Z20scale_uniform_kernelPfiff)
        /*0070*/ 	.short	0x0380
        /*0072*/ 	.short	0x0014


	//----- nvinfo : EIATTR_SW_WAR
	.align		4
.L_45:
        /*0074*/ 	.byte	0x04, 0x36
        /*0076*/ 	.short	(.L_47 - .L_46)
.L_46:
        /*0078*/ 	.word	0x00000008
.L_47:


//--------------------- .nv.callgraph             --------------------------
	.section	.nv.callgraph,"",@"SHT_CUDA_CALLGRAPH"
	.align	4
	.sectionentsize	8
	.align		4
        /*0000*/ 	.word	0x00000000
	.align		4
        /*0004*/ 	.word	0xffffffff
	.align		4
        /*0008*/ 	.word	0x00000000
	.align		4
        /*000c*/ 	.word	0xfffffffe
	.align		4
        /*0010*/ 	.word	0x00000000
	.align		4
        /*0014*/ 	.word	0xfffffffd
	.align		4
        /*0018*/ 	.word	0x00000000
	.align		4
        /*001c*/ 	.word	0xfffffffc


//--------------------- .text._Z25dot_prod_f32x4_f32_kernelILi64EEvPfS0_S0_i --------------------------
	.section	.text._Z25dot_prod_f32x4_f32_kernelILi64EEvPfS0_S0_i,"ax",@progbits
	.align	128
        .global         _Z25dot_prod_f32x4_f32_kernelILi64EEvPfS0_S0_i
        .type           _Z25dot_prod_f32x4_f32_kernelILi64EEvPfS0_S0_i,@function
        .size           _Z25dot_prod_f32x4_f32_kernelILi64EEvPfS0_S0_i,(.L_x_2 - _Z25dot_prod_f32x4_f32_kernelILi64EEvPfS0_S0_i)
        .other          _Z25dot_prod_f32x4_f32_kernelILi64EEvPfS0_S0_i,@"STO_CUDA_ENTRY STV_DEFAULT"
_Z25dot_prod_f32x4_f32_kernelILi64EEvPfS0_S0_i:
.text._Z25dot_prod_f32x4_f32_kernelILi64EEvPfS0_S0_i:
[----:B------:R-:W-:Y:S01]  /*0000*/  LDC R1, c[0x0][0x37c] ;  /* 0x0000df00ff017b82 */ /* 0x000fe20000000800 */
[----:B------:R-:W0:Y:S01]  /*0010*/  S2R R0, SR_TID.X ;  /* 0x0000000000007919 */ /* 0x000e220000002100 */
[----:B------:R-:W1:Y:S06]  /*0020*/  LDCU UR6, c[0x0][0x398] ;  /* 0x00007300ff0677ac */ /* 0x000e6c0008000800 */
[----:B------:R-:W2:Y:S01]  /*0030*/  LDC.64 R4, c[0x0][0x380] ;  /* 0x0000e000ff047b82 */ /* 0x000ea20000000a00 */
[----:B------:R-:W0:Y:S01]  /*0040*/  S2R R3, SR_CTAID.X ;  /* 0x0000000000037919 */ /* 0x000e220000002500 */
[----:B------:R-:W3:Y:S06]  /*0050*/  LDCU.64 UR4, c[0x0][0x358] ;  /* 0x00006b00ff0477ac */ /* 0x000eec0008000a00 */
[----:B------:R-:W4:Y:S01]  /*0060*/  LDC.64 R8, c[0x0][0x388] ;  /* 0x0000e200ff087b82 */ /* 0x000f220000000a00 */
[----:B0-----:R-:W-:-:S04]  /*0070*/  IMAD R3, R3, 0x40, R0 ;  /* 0x0000004003037824 */ /* 0x001fc800078e0200 */
[----:B------:R-:W-:-:S04]  /*0080*/  IMAD.SHL.U32 R3, R3, 0x4, RZ ;  /* 0x0000000403037824 */ /* 0x000fc800078e00ff */
[C---:B--2---:R-:W-:Y:S01]  /*0090*/  IMAD.WIDE R4, R3.reuse, 0x4, R4 ;  /* 0x0000000403047825 */ /* 0x044fe200078e0204 */
[----:B-1----:R-:W-:-:S03]  /*00a0*/  ISETP.GE.AND P0, PT, R3, UR6, PT ;  /* 0x0000000603007c0c */ /* 0x002fc6000bf06270 */
[----:B----4-:R-:W-:-:S10]  /*00b0*/  IMAD.WIDE R8, R3, 0x4, R8 ;  /* 0x0000000403087825 */ /* 0x010fd400078e0208 */
[----:B---3--:R-:W2:Y:S04]  /*00c0*/  @!P0 LDG.E.128 R4, desc[UR4][R4.64] ;  /* 0x0000000404048981 */ /* 0x008ea8000c1e1d00 */
[----:B------:R-:W2:Y:S01]  /*00d0*/  @!P0 LDG.E.128 R8, desc[UR4][R8.64] ;  /* 0x0000000408088981 */ /* 0x000ea2000c1e1d00 */
[----:B------:R-:W-:Y:S02]  /*00e0*/  HFMA2 R3, -RZ, RZ, 0, 0 ;  /* 0x00000000ff037431 */ /* 0x000fe400000001ff */
[----:B--2---:R-:W-:-:S04]  /*00f0*/  @!P0 FMUL R2, R8, R4 ;  /* 0x0000000408028220 */ /* 0x004fc80000400000 */
[----:B------:R-:W-:-:S04]  /*0100*/  @!P0 FFMA R13, R9, R5, R2 ;  /* 0x00000005090d8223 */ /* 0x000fc80000000002 */
[----:B------:R-:W-:-:S04]  /*0110*/  @!P0 FFMA R6, R10, R6, R13 ;  /* 0x000000060a068223 */ /* 0x000fc8000000000d */
[----:B------:R-:W-:-:S05]  /*0120*/  @!P0 FFMA R3, R11, R7, R6 ;  /* 0x000000070b038223 */ /* 0x000fca0000000006 */
[----:B------:R-:W0:Y:S02]  /*0130*/  SHFL.BFLY PT, R2, R3, 0x10, 0x1f ;  /* 0x0e001f0003027f89 */ /* 0x000e2400000e0000 */
[----:B0-----:R-:W-:-:S05]  /*0140*/  FADD R6, R2, R3 ;  /* 0x0000000302067221 */ /* 0x001fca0000000000 */
[----:B------:R-:W0:Y:S02]  /*0150*/  SHFL.BFLY PT, R7, R6, 0x8, 0x1f ;  /* 0x0d001f0006077f89 */ /* 0x000e2400000e0000 */
[----:B0-----:R-:W-:-:S05]  /*0160*/  FADD R7, R6, R7 ;  /* 0x0000000706077221 */ /* 0x001fca0000000000 */
[----:B------:R-:W0:Y:S02]  /*0170*/  SHFL.BFLY PT, R2, R7, 0x4, 0x1f ;  /* 0x0c801f0007027f89 */ /* 0x000e2400000e0000 */
[----:B0-----:R-:W-:Y:S01]  /*0180*/  FADD R4, R7, R2 ;  /* 0x0000000207047221 */ /* 0x001fe20000000000 */
[----:B------:R-:W-:-:S04]  /*0190*/  LOP3.LUT R2, R0, 0x1f, RZ, 0xc0, !PT ;  /* 0x0000001f00027812 */ /* 0x000fc800078ec0ff */
[----:B------:R-:W0:Y:S01]  /*01a0*/  SHFL.BFLY PT, R5, R4, 0x2, 0x1f ;  /* 0x0c401f0004057f89 */ /* 0x000e2200000e0000 */
[C---:B------:R-:W-:Y:S02]  /*01b0*/  ISETP.NE.AND P0, PT, R2.reuse, RZ, PT ;  /* 0x000000ff0200720c */ /* 0x040fe40003f05270 */
[----:B------:R-:W-:-:S11]  /*01c0*/  ISETP.GT.U32.AND P1, PT, R2, 0x1, PT ;  /* 0x000000010200780c */ /* 0x000fd60003f24070 */
[----:B------:R-:W1:Y:S01]  /*01d0*/  @!P0 S2R R9, SR_CgaCtaId ;  /* 0x0000000000098919 */ /* 0x000e620000008800 */
[----:B------:R-:W-:Y:S02]  /*01e0*/  @!P0 MOV R8, 0x400 ;  /* 0x0000040000088802 */ /* 0x000fe40000000f00 */
[----:B------:R-:W-:Y:S01]  /*01f0*/  @!P0 SHF.R.U32.HI R3, RZ, 0x3, R0 ;  /* 0x00000003ff038819 */ /* 0x000fe20000011600 */
[----:B------:R-:W2:Y:S01]  /*0200*/  @!P1 S2R R10, SR_CgaCtaId ;  /* 0x00000000000a9919 */ /* 0x000ea20000008800 */
[----:B------:R-:W-:Y:S02]  /*0210*/  @!P1 MOV R7, 0x400 ;  /* 0x0000040000079802 */ /* 0x000fe40000000f00 */
[----:B------:R-:W-:Y:S01]  /*0220*/  @!P0 LOP3.LUT R3, R3, 0x7c, RZ, 0xc0, !PT ;  /* 0x0000007c03038812 */ /* 0x000fe200078ec0ff */
[----:B0-----:R-:W-:Y:S01]  /*0230*/  FADD R5, R4, R5 ;  /* 0x0000000504057221 */ /* 0x001fe20000000000 */
[----:B------:R-:W-:-:S04]  /*0240*/  MOV R4, RZ ;  /* 0x000000ff00047202 */ /* 0x000fc80000000f00 */
[----:B------:R-:W0:Y:S01]  /*0250*/  SHFL.BFLY PT, R6, R5, 0x1, 0x1f ;  /* 0x0c201f0005067f89 */ /* 0x000e2200000e0000 */
[----:B-1----:R-:W-:Y:S02]  /*0260*/  @!P0 LEA R8, R9, R8, 0x18 ;  /* 0x0000000809088211 */ /* 0x002fe400078ec0ff */
[----:B--2---:R-:W-:-:S03]  /*0270*/  @!P1 LEA R7, R10, R7, 0x18 ;  /* 0x000000070a079211 */ /* 0x004fc600078ec0ff */
[----:B------:R-:W-:Y:S02]  /*0280*/  @!P0 IMAD.IADD R3, R3, 0x1, R8 ;  /* 0x0000000103038824 */ /* 0x000fe400078e0208 */
[----:B0-----:R-:W-:Y:S01]  /*0290*/  FADD R6, R5, R6 ;  /* 0x0000000605067221 */ /* 0x001fe20000000000 */
[----:B------:R-:W-:-:S04]  /*02a0*/  @!P1 LEA R2, R2, R7, 0x2 ;  /* 0x0000000702029211 */ /* 0x000fc800078e10ff */
[----:B------:R0:W-:Y:S01]  /*02b0*/  @!P0 STS [R3], R6 ;  /* 0x0000000603008388 */ /* 0x0001e20000000800 */
[----:B------:R-:W-:Y:S01]  /*02c0*/  BAR.SYNC.DEFER_BLOCKING 0x0 ;  /* 0x0000000000007b1d */ /* 0x000fe20000010000 */
[----:B------:R-:W-:-:S05]  /*02d0*/  ISETP.GT.U32.AND P0, PT, R0, 0x1f, PT ;  /* 0x0000001f0000780c */ /* 0x000fca0003f04070 */
[----:B------:R0:W1:Y:S08]  /*02e0*/  @!P1 LDS R4, [R2] ;  /* 0x0000000002049984 */ /* 0x0000700000000800 */
[----:B0-----:R-:W-:Y:S05]  /*02f0*/  @P0 EXIT ;  /* 0x000000000000094d */ /* 0x001fea0003800000 */
[----:B------:R-:W-:Y:S01]  /*0300*/  ISETP.NE.AND P0, PT, R0, RZ, PT ;  /* 0x000000ff0000720c */ /* 0x000fe20003f05270 */
[----:B-1----:R0:W1:-:S12]  /*0310*/  SHFL.BFLY PT, R5, R4, 0x1, 0x1f ;  /* 0x0c201f0004057f89 */ /* 0x00205800000e0000 */
[----:B0-----:R-:W-:Y:S05]  /*0320*/  @P0 EXIT ;  /* 0x000000000000094d */ /* 0x001fea0003800000 */
[----:B------:R-:W0:Y:S01]  /*0330*/  LDC.64 R2, c[0x0][0x390] ;  /* 0x0000e400ff027b82 */ /* 0x000e220000000a00 */
[----:B-1----:R-:W-:-:S05]  /*0340*/  FADD R5, R5, R4 ;  /* 0x0000000405057221 */ /* 0x002fca0000000000 */
[----:B0-----:R-:W-:Y:S01]  /*0350*/  REDG.E.ADD.F32.FTZ.RN.STRONG.GPU desc[UR4][R2.64], R5 ;  /* 0x00000005020079a6 */ /* 0x001fe2000c12f304 */
[----:B------:R-:W-:Y:S05]  /*0360*/  EXIT ;  /* 0x000000000000794d */ /* 0x000fea0003800000 */
.L_x_0:
[----:B------:R-:W-:-:S00]  /*0370*/  BRA `(.L_x_0) ;  /* 0xfffffffc00fc7947 */ /* 0x000fc0000383ffff */
[----:B------:R-:W-:-:S00]  /*0380*/  NOP ;  /* 0x0000000000007918 */ /* 0x000fc00000000000 */
[----:B------:R-:W-:-:S00]  /*0390*/  NOP ;  /* 0x0000000000007918 */ /* 0x000fc00000000000 */
[----:B------:R-:W-:-:S00]  /*03a0*/  NOP ;  /* 0x0000000000007918 */ /* 0x000fc00000000000 */
[----:B------:R-:W-:-:S00]  /*03b0*/  NOP ;  /* 0x0000000000007918 */ /* 0x000fc00000000000 */
[----:B------:R-:W-:-:S00]  /*03c0*/  NOP ;  /* 0x0000000000007918 */ /* 0x000fc00000000000 */
[----:B------:R-:W-:-:S00]  /*03d0*/  NOP ;  /* 0x0000000000007918 */ /* 0x000fc00000000000 */
[----:B------:R-:W-:-:S00]  /*03e0*/  NOP ;  /* 0x0000000000007918 */ /* 0x000fc00000000000 */
[----:B------:R-:W-:-:S00]  /*03f0*/  NOP ;  /* 0x0000000000007918 */ /* 0x000fc00000000000 */
.L_x_2:


//--------------------- .text._Z20scale_uniform_kernelPfiff --------------------------
	.section	.text._Z20scale_uniform_kernelPfiff,"ax",@progbits
	.align	128
        .global         _Z20scale_uniform_kernelPfiff
        .type           _Z20scale_uniform_kernelPfiff,@function
        .size           _Z20scale_uniform_kernelPfiff,(.L_x_3 - _Z20scale_uniform_kernelPfiff)
        .other          _Z20scale_uniform_kernelPfiff,@"STO_CUDA_ENTRY STV_DEFAULT"
_Z20scale_uniform_kernelPfiff:
.text._Z20scale_uniform_kernelPfiff:
[----:B------:R-:W-:Y:S01]  /*0000*/  LDC R1, c[0x0][0x37c] ;  /* 0x0000df00ff017b82 */ /* 0x000fe20000000800 */
[----:B------:R-:W0:Y:S07]  /*0010*/  S2R R0, SR_TID.X ;  /* 0x0000000000007919 */ /* 0x000e2e0000002100 */
[----:B------:R-:W0:Y:S01]  /*0020*/  S2UR UR4, SR_CTAID.X ;  /* 0x00000000000479c3 */ /* 0x000e220000002500 */
[----:B------:R-:W1:Y:S07]  /*0030*/  LDCU UR5, c[0x0][0x388] ;  /* 0x00007100ff0577ac */ /* 0x000e6e0008000800 */
[----:B------:R-:W0:Y:S02]  /*0040*/  LDC R5, c[0x0][0x360] ;  /* 0x0000d800ff057b82 */ /* 0x000e240000000800 */
[----:B0-----:R-:W-:-:S05]  /*0050*/  IMAD R5, R5, UR4, R0 ;  /* 0x0000000405057c24 */ /* 0x001fca000f8e0200 */
[----:B-1----:R-:W-:-:S13]  /*0060*/  ISETP.GE.AND P0, PT, R5, UR5, PT ;  /* 0x0000000505007c0c */ /* 0x002fda000bf06270 */
[----:B------:R-:W-:Y:S05]  /*0070*/  @P0 EXIT ;  /* 0x000000000000094d */ /* 0x000fea0003800000 */
[----:B------:R-:W0:Y:S01]  /*0080*/  LDC.64 R2, c[0x0][0x380] ;  /* 0x0000e000ff027b82 */ /* 0x000e220000000a00 */
[----:B------:R-:W1:Y:S01]  /*0090*/  LDCU.64 UR4, c[0x0][0x358] ;  /* 0x00006b00ff0477ac */ /* 0x000e620008000a00 */
[----:B------:R-:W2:Y:S06]  /*00a0*/  LDCU UR6, c[0x0][0x390] ;  /* 0x00007200ff0677ac */ /* 0x000eac0008000800 */
[----:B------:R-:W2:Y:S01]  /*00b0*/  LDC R7, c[0x0][0x38c] ;  /* 0x0000e300ff077b82 */ /* 0x000ea20000000800 */
[----:B0-----:R-:W-:-:S05]  /*00c0*/  IMAD.WIDE R2, R5, 0x4, R2 ;  /* 0x0000000405027825 */ /* 0x001fca00078e0202 */
[----:B-1----:R-:W3:Y:S01]  /*00d0*/  LDG.E R0, desc[UR4][R2.64] ;  /* 0x0000000402007981 */ /* 0x002ee2000c1e1900 */
[----:B--2---:R-:W-:-:S04]  /*00e0*/  FADD R5, -R7, UR6 ;  /* 0x0000000607057e21 */ /* 0x004fc80008000100 */
[----:B---3--:R-:W-:-:S05]  /*00f0*/  FFMA R5, R0, R5, R7 ;  /* 0x0000000500057223 */ /* 0x008fca0000000007 */
[----:B------:R-:W-:Y:S01]  /*0100*/  STG.E desc[UR4][R2.64], R5 ;  /* 0x0000000502007986 */ /* 0x000fe2000c101904 */
[----:B------:R-:W-:Y:S05]  /*0110*/  EXIT ;  /* 0x000000000000794d */ /* 0x000fea0003800000 */
.L_x_1:
        /* <DEDUP_REMOVED lines=14> */
.L_x_3:


//--------------------- .nv.shared._Z25dot_prod_f32x4_f32_kernelILi64EEvPfS0_S0_i --------------------------
	.section	.nv.shared._Z25dot_prod_f32x4_f32_kernelILi64EEvPfS0_S0_i,"aw",@nobits
	.sectionflags	@""
	.align	4
.nv.shared._Z25dot_prod_f32x4_f32_kernelILi64EEvPfS0_S0_i:
	.zero		1032


//--------------------- .nv.shared.reserved.0     --------------------------
	.section	.nv.shared.reserved.0,"aw",@nobits
	.weak		__nv_reservedSMEM_offset_0_alias
	.size		__nv_reservedSMEM_offset_0_alias, 0, 64
	.other		__nv_reservedSMEM_offset_0_alias,@"STO_CUDA_RESERVED_SHARED STV_DEFAULT"
__nv_reservedSMEM_offset_0_alias:
	.zero		0
	.zero		64


//--------------------- .nv.constant0._Z25dot_prod_f32x4_f32_kernelILi64EEvPfS0_S0_i --------------------------
	.section	.nv.constant0._Z25dot_prod_f32x4_f32_kernelILi64EEvPfS0_S0_i,"a",@progbits
	.sectionflags	@""
	.align	4
.nv.constant0._Z25dot_prod_f32x4_f32_kernelILi64EEvPfS0_S0_i:
	.zero		924


//--------------------- .nv.constant0._Z20scale_uniform_kernelPfiff --------------------------
	.section	.nv.constant0._Z20scale_uniform_kernelPfiff,"a",@progbits
	.sectionflags	@""
	.align	4
.nv.constant0._Z20scale_uniform_kernelPfiff:
	.zero		916


//--------------------- SYMBOLS --------------------------

	.type		.nv.reservedSmem.offset0,@object
	.size		.nv.reservedSmem.offset0,0x4
	.type		.nv.reservedSmem.cap,@object
	.size		.nv.reservedSmem.cap,0x4
